	.headerflags	@"EF_CUDA_TEXMODE_UNIFIED EF_CUDA_64BIT_ADDRESS EF_CUDA_ACCELERATORS EF_CUDA_SM90 EF_CUDA_VIRTUAL_SM(EF_CUDA_SM90)"
	.elftype	@"ET_EXEC"


//--------------------- .nv.info                  --------------------------
	.section	.nv.info,"",@"SHT_CUDA_INFO"
	.align	4


	//----- nvinfo : EIATTR_REGCOUNT
	.align		4
        /*0000*/ 	.byte	0x04, 0x2f
        /*0002*/ 	.short	(.L_2 - .L_1)
	.align		4
.L_1:
        /*0004*/ 	.word	index@(triton_per_fused_add_binary_cross_entropy_with_logits_mul_0)
        /*0008*/ 	.word	0x0000001d


	//----- nvinfo : EIATTR_MIN_STACK_SIZE
	.align		4
.L_2:
        /*000c*/ 	.byte	0x04, 0x12
        /*000e*/ 	.short	(.L_4 - .L_3)
	.align		4
.L_3:
        /*0010*/ 	.word	index@(triton_per_fused_add_binary_cross_entropy_with_logits_mul_0)
        /*0014*/ 	.word	0x00000000


	//----- nvinfo : EIATTR_FRAME_SIZE
	.align		4
.L_4:
        /*0018*/ 	.byte	0x04, 0x11
        /*001a*/ 	.short	(.L_6 - .L_5)
	.align		4
.L_5:
        /*001c*/ 	.word	index@(triton_per_fused_add_binary_cross_entropy_with_logits_mul_0)
        /*0020*/ 	.word	0x00000000


	//----- nvinfo : EIATTR_MIN_STACK_SIZE
	.align		4
.L_6:
        /*0024*/ 	.byte	0x04, 0x12
        /*0026*/ 	.short	(.L_8 - .L_7)
	.align		4
.L_7:
        /*0028*/ 	.word	index@(triton_per_fused_add_binary_cross_entropy_with_logits_mul_0)
        /*002c*/ 	.word	0x00000000
.L_8:


//--------------------- .nv.info.triton_per_fused_add_binary_cross_entropy_with_logits_mul_0 --------------------------
	.section	.nv.info.triton_per_fused_add_binary_cross_entropy_with_logits_mul_0,"",@"SHT_CUDA_INFO"
	.sectionflags	@""
	.align	4


	//----- nvinfo : EIATTR_CUDA_API_VERSION
	.align		4
        /*0000*/ 	.byte	0x04, 0x37
        /*0002*/ 	.short	(.L_10 - .L_9)
.L_9:
        /*0004*/ 	.word	0x0000007c


	//----- nvinfo : EIATTR_KPARAM_INFO
	.align		4
.L_10:
        /*0008*/ 	.byte	0x04, 0x17
        /*000a*/ 	.short	(.L_12 - .L_11)
.L_11:
        /*000c*/ 	.word	0x00000000
        /*0010*/ 	.short	0x0003
        /*0012*/ 	.short	0x0018
        /*0014*/ 	.byte	0x00, 0xf0, 0x11, 0x00


	//----- nvinfo : EIATTR_KPARAM_INFO
	.align		4
.L_12:
        /*0018*/ 	.byte	0x04, 0x17
        /*001a*/ 	.short	(.L_14 - .L_13)
.L_13:
        /*001c*/ 	.word	0x00000000
        /*0020*/ 	.short	0x0002
        /*0022*/ 	.short	0x0010
        /*0024*/ 	.byte	0x00, 0xf4, 0x21, 0x00


	//----- nvinfo : EIATTR_KPARAM_INFO
	.align		4
.L_14:
        /*0028*/ 	.byte	0x04, 0x17
        /*002a*/ 	.short	(.L_16 - .L_15)
.L_15:
        /*002c*/ 	.word	0x00000000
        /*0030*/ 	.short	0x0001
        /*0032*/ 	.short	0x0008
        /*0034*/ 	.byte	0x00, 0xf4, 0x21, 0x00


	//----- nvinfo : EIATTR_KPARAM_INFO
	.align		4
.L_16:
        /*0038*/ 	.byte	0x04, 0x17
        /*003a*/ 	.short	(.L_18 - .L_17)
.L_17:
        /*003c*/ 	.word	0x00000000
        /*0040*/ 	.short	0x0000
        /*0042*/ 	.short	0x0000
        /*0044*/ 	.byte	0x00, 0xf4, 0x21, 0x00


	//----- nvinfo : EIATTR_SPARSE_MMA_MASK
	.align		4
.L_18:
        /*0048*/ 	.byte	0x03, 0x50
        /*004a*/ 	.short	0x0000


	//----- nvinfo : EIATTR_MAXREG_COUNT
	.align		4
        /*004c*/ 	.byte	0x03, 0x1b
        /*004e*/ 	.short	0x00ff


	//----- nvinfo : EIATTR_COOP_GROUP_MASK_REGIDS
	.align		4
        /*0050*/ 	.byte	0x04, 0x29
        /*0052*/ 	.short	(.L_20 - .L_19)


	//   ....[0]....
.L_19:
        /*0054*/ 	.word	0xffffffff


	//   ....[1]....
        /*0058*/ 	.word	0xffffffff


	//   ....[2]....
        /*005c*/ 	.word	0xffffffff


	//   ....[3]....
        /*0060*/ 	.word	0xffffffff


	//   ....[4]....
        /*0064*/ 	.word	0xffffffff


	//   ....[5]....
        /*0068*/ 	.word	0xffffffff


	//----- nvinfo : EIATTR_COOP_GROUP_INSTR_OFFSETS
	.align		4
.L_20:
        /*006c*/ 	.byte	0x04, 0x28
        /*006e*/ 	.short	(.L_22 - .L_21)


	//   ....[0]....
.L_21:
        /*0070*/ 	.word	0x00000be0


	//   ....[1]....
        /*0074*/ 	.word	0x00000c00


	//   ....[2]....
        /*0078*/ 	.word	0x00000c30


	//   ....[3]....
        /*007c*/ 	.word	0x00000c70


	//   ....[4]....
        /*0080*/ 	.word	0x00000c90


	//   ....[5]....
        /*0084*/ 	.word	0x00000d00


	//----- nvinfo : EIATTR_EXIT_INSTR_OFFSETS
	.align		4
.L_22:
        /*0088*/ 	.byte	0x04, 0x1c
        /*008a*/ 	.short	(.L_24 - .L_23)


	//   ....[0]....
.L_23:
        /*008c*/ 	.word	0x00000d70


	//   ....[1]....
        /*0090*/ 	.word	0x00000dc0


	//----- nvinfo : EIATTR_REQNTID
	.align		4
.L_24:
        /*0094*/ 	.byte	0x04, 0x10
        /*0096*/ 	.short	(.L_26 - .L_25)
.L_25:
        /*0098*/ 	.word	0x00000040
        /*009c*/ 	.word	0x00000001
        /*00a0*/ 	.word	0x00000001


	//----- nvinfo : EIATTR_CRS_STACK_SIZE
	.align		4
.L_26:
        /*00a4*/ 	.byte	0x04, 0x1e
        /*00a6*/ 	.short	(.L_28 - .L_27)
.L_27:
        /*00a8*/ 	.word	0x00000000


	//----- nvinfo : EIATTR_CBANK_PARAM_SIZE
	.align		4
.L_28:
        /*00ac*/ 	.byte	0x03, 0x19
        /*00ae*/ 	.short	0x001c


	//----- nvinfo : EIATTR_PARAM_CBANK
	.align		4
        /*00b0*/ 	.byte	0x04, 0x0a
        /*00b2*/ 	.short	(.L_30 - .L_29)
	.align		4
.L_29:
        /*00b4*/ 	.word	index@(.nv.constant0.triton_per_fused_add_binary_cross_entropy_with_logits_mul_0)
        /*00b8*/ 	.short	0x0210
        /*00ba*/ 	.short	0x001c


	//----- nvinfo : EIATTR_SW_WAR
	.align		4
.L_30:
        /*00bc*/ 	.byte	0x04, 0x36
        /*00be*/ 	.short	(.L_32 - .L_31)
.L_31:
        /*00c0*/ 	.word	0x00000008
.L_32:


//--------------------- .nv.callgraph             --------------------------
	.section	.nv.callgraph,"",@"SHT_CUDA_CALLGRAPH"
	.align	4
	.sectionentsize	8
	.align		4
        /*0000*/ 	.word	0x00000000
	.align		4
        /*0004*/ 	.word	0xffffffff
	.align		4
        /*0008*/ 	.word	0x00000000
	.align		4
        /*000c*/ 	.word	0xfffffffe
	.align		4
        /*0010*/ 	.word	0x00000000
	.align		4
        /*0014*/ 	.word	0xfffffffd
	.align		4
        /*0018*/ 	.word	0x00000000
	.align		4
        /*001c*/ 	.word	0xfffffffc


//--------------------- .nv.constant4             --------------------------
	.section	.nv.constant4,"a",@progbits
	.align	8
	.align		8
.nv.constant4:
        /*0000*/ 	.dword	_$_str


//--------------------- .text.triton_per_fused_add_binary_cross_entropy_with_logits_mul_0 --------------------------
	.section	.text.triton_per_fused_add_binary_cross_entropy_with_logits_mul_0,"ax",@progbits
	.sectionflags	@"SHF_BARRIERS=1"
	.align	128
        .global         triton_per_fused_add_binary_cross_entropy_with_logits_mul_0
        .type           triton_per_fused_add_binary_cross_entropy_with_logits_mul_0,@function
        .size           triton_per_fused_add_binary_cross_entropy_with_logits_mul_0,(.L_x_9 - triton_per_fused_add_binary_cross_entropy_with_logits_mul_0)
        .other          triton_per_fused_add_binary_cross_entropy_with_logits_mul_0,@"STO_CUDA_ENTRY STV_DEFAULT"
triton_per_fused_add_binary_cross_entropy_with_logits_mul_0:
.text.triton_per_fused_add_binary_cross_entropy_with_logits_mul_0:
[----:B------:R-:W0:Y:S02]  /*0000*/  LDC R1, c[0x0][0x28] ;  /* 0x00000a00ff017b82 */ /* 0x000e240000000800 */
[----:B------:R-:W1:Y:S01]  /*0010*/  S2R R22, SR_TID.X ;  /* 0x0000000000167919 */ /* 0x000e620000002100 */
[----:B------:R-:W2:Y:S01]  /*0020*/  LDC.64 R4, c[0x0][0x220] ;  /* 0x00008800ff047b82 */ /* 0x000ea20000000a00 */
[----:B------:R-:W-:-:S07]  /*0030*/  ULDC.64 UR6, c[0x0][0x208] ;  /* 0x0000820000067ab9 */ /* 0x000fce0000000a00 */
[----:B------:R-:W3:Y:S01]  /*0040*/  LDC.64 R8, c[0x0][0x218] ;  /* 0x00008600ff087b82 */ /* 0x000ee20000000a00 */
[----:B-1----:R-:W-:-:S04]  /*0050*/  SHF.L.U32 R13, R22, 0x2, RZ ;  /* 0x00000002160d7819 */ /* 0x002fc800000006ff */
[----:B------:R-:W-:-:S05]  /*0060*/  LOP3.LUT R3, R13, 0xfc, RZ, 0xc0, !PT ;  /* 0x000000fc0d037812 */ /* 0x000fca00078ec0ff */
[----:B--2---:R-:W-:-:S06]  /*0070*/  IMAD.WIDE.U32 R4, R3, 0x4, R4 ;  /* 0x0000000403047825 */ /* 0x004fcc00078e0004 */
[----:B------:R-:W2:Y:S01]  /*0080*/  LDG.E.128 R4, desc[UR6][R4.64] ;  /* 0x0000000604047981 */ /* 0x000ea2000c1e1d00 */
[----:B---3--:R-:W-:-:S06]  /*0090*/  IMAD.WIDE.U32 R8, R3, 0x4, R8 ;  /* 0x0000000403087825 */ /* 0x008fcc00078e0008 */
[----:B------:R-:W5:Y:S01]  /*00a0*/  LDG.E.128 R8, desc[UR6][R8.64] ;  /* 0x0000000608087981 */ /* 0x000f62000c1e1d00 */
[----:B------:R-:W-:Y:S01]  /*00b0*/  HFMA2.MMA R20, -RZ, RZ, 1.625, 0 ;  /* 0x3e800000ff147435 */ /* 0x000fe200000001ff */
[----:B------:R-:W-:Y:S01]  /*00c0*/  BSSY B0, `(.L_x_0) ;  /* 0x000007e000007945 */ /* 0x000fe20003800000 */
[----:B--2---:R-:W-:Y:S02]  /*00d0*/  LOP3.LUT R0, R5, 0x7fffffff, RZ, 0xc0, !PT ;  /* 0x7fffffff05007812 */ /* 0x004fe400078ec0ff */
[----:B------:R-:W-:Y:S02]  /*00e0*/  LOP3.LUT R2, R7, 0x7fffffff, RZ, 0xc0, !PT ;  /* 0x7fffffff07027812 */ /* 0x000fe400078ec0ff */
[----:B------:R-:W-:Y:S01]  /*00f0*/  FSETP.GT.AND P5, PT, R5, RZ, PT ;  /* 0x000000ff0500720b */ /* 0x000fe20003fa4000 */
[----:B------:R-:W-:Y:S01]  /*0100*/  FADD R0, RZ, -R0 ;  /* 0x80000000ff007221 */ /* 0x000fe20000000000 */
[----:B------:R-:W-:Y:S01]  /*0110*/  FSETP.GT.AND P4, PT, R4, RZ, PT ;  /* 0x000000ff0400720b */ /* 0x000fe20003f84000 */
[----:B------:R-:W-:Y:S01]  /*0120*/  FADD R2, RZ, -R2 ;  /* 0x80000002ff027221 */ /* 0x000fe20000000000 */
[----:B------:R-:W-:Y:S01]  /*0130*/  FSETP.GT.AND P3, PT, R6, RZ, PT ;  /* 0x000000ff0600720b */ /* 0x000fe20003f64000 */
[----:B------:R-:W-:Y:S01]  /*0140*/  FMUL R3, R0, 1.4426950216293334961 ;  /* 0x3fb8aa3b00037820 */ /* 0x000fe20000400000 */
[----:B------:R-:W-:Y:S01]  /*0150*/  LOP3.LUT R0, R6, 0x7fffffff, RZ, 0xc0, !PT ;  /* 0x7fffffff06007812 */ /* 0x000fe200078ec0ff */
[----:B------:R-:W-:-:S03]  /*0160*/  FMUL R19, R2, 1.4426950216293334961 ;  /* 0x3fb8aa3b02137820 */ /* 0x000fc60000400000 */
[----:B------:R-:W-:Y:S01]  /*0170*/  FSETP.GEU.AND P0, PT, R3, -126, PT ;  /* 0xc2fc00000300780b */ /* 0x000fe20003f0e000 */
[----:B------:R-:W-:Y:S01]  /*0180*/  FADD R0, RZ, -R0 ;  /* 0x80000000ff007221 */ /* 0x000fe20000000000 */
[----:B------:R-:W-:-:S03]  /*0190*/  FSETP.GEU.AND P2, PT, R19, -126, PT ;  /* 0xc2fc00001300780b */ /* 0x000fc60003f4e000 */
[----:B------:R-:W-:Y:S01]  /*01a0*/  FMUL R16, R0, 1.4426950216293334961 ;  /* 0x3fb8aa3b00107820 */ /* 0x000fe20000400000 */
[----:B------:R-:W-:-:S04]  /*01b0*/  LOP3.LUT R0, R4, 0x7fffffff, RZ, 0xc0, !PT ;  /* 0x7fffffff04007812 */ /* 0x000fc800078ec0ff */
[----:B------:R-:W-:Y:S01]  /*01c0*/  FSETP.GEU.AND P1, PT, R16, -126, PT ;  /* 0xc2fc00001000780b */ /* 0x000fe20003f2e000 */
[----:B------:R-:W-:Y:S02]  /*01d0*/  FADD R0, RZ, -R0 ;  /* 0x80000000ff007221 */ /* 0x000fe40000000000 */
[----:B------:R-:W-:Y:S02]  /*01e0*/  @!P0 FMUL R3, R3, 0.5 ;  /* 0x3f00000003038820 */ /* 0x000fe40000400000 */
[----:B------:R-:W-:Y:S01]  /*01f0*/  FMUL R18, R0, 1.4426950216293334961 ;  /* 0x3fb8aa3b00127820 */ /* 0x000fe20000400000 */
[----:B------:R-:W-:Y:S01]  /*0200*/  @!P2 FMUL R19, R19, 0.5 ;  /* 0x3f0000001313a820 */ /* 0x000fe20000400000 */
[----:B------:R-:W1:Y:S06]  /*0210*/  MUFU.EX2 R12, R3 ;  /* 0x00000003000c7308 */ /* 0x000e6c0000000800 */
[----:B------:R-:W-:-:S04]  /*0220*/  @!P1 FMUL R16, R16, 0.5 ;  /* 0x3f00000010109820 */ /* 0x000fc80000400000 */
[----:B------:R-:W2:Y:S01]  /*0230*/  MUFU.EX2 R3, R16 ;  /* 0x0000001000037308 */ /* 0x000ea20000000800 */
[----:B-1----:R-:W-:Y:S01]  /*0240*/  @!P0 FMUL R12, R12, R12 ;  /* 0x0000000c0c0c8220 */ /* 0x002fe20000400000 */
[----:B------:R-:W-:-:S03]  /*0250*/  FSETP.GEU.AND P0, PT, R18, -126, PT ;  /* 0xc2fc00001200780b */ /* 0x000fc60003f0e000 */
[----:B------:R-:W-:-:S05]  /*0260*/  FADD.FTZ.RZ R14, R12, 1 ;  /* 0x3f8000000c0e7421 */ /* 0x000fca000001c000 */
[----:B------:R-:W-:Y:S01]  /*0270*/  IADD3 R14, R14, -0x3f400000, RZ ;  /* 0xc0c000000e0e7810 */ /* 0x000fe20007ffe0ff */
[----:B--2---:R-:W-:-:S03]  /*0280*/  @!P1 FMUL R3, R3, R3 ;  /* 0x0000000303039220 */ /* 0x004fc60000400000 */
[----:B------:R-:W-:Y:S01]  /*0290*/  LOP3.LUT R17, R14, 0xff800000, RZ, 0xc0, !PT ;  /* 0xff8000000e117812 */ /* 0x000fe200078ec0ff */
[----:B------:R-:W-:Y:S01]  /*02a0*/  @!P0 FMUL R18, R18, 0.5 ;  /* 0x3f00000012128820 */ /* 0x000fe20000400000 */
[----:B------:R-:W-:Y:S02]  /*02b0*/  MOV R14, 0x3d39bf78 ;  /* 0x3d39bf78000e7802 */ /* 0x000fe40000000f00 */
[----:B------:R-:W-:Y:S01]  /*02c0*/  IADD3 R21, -R17, 0x40800000, RZ ;  /* 0x4080000011157810 */ /* 0x000fe20007ffe1ff */
[----:B------:R-:W1:Y:S01]  /*02d0*/  MUFU.EX2 R2, R18 ;  /* 0x0000001200027308 */ /* 0x000e620000000800 */
[----:B------:R-:W-:Y:S02]  /*02e0*/  IADD3 R15, R12, -R17, RZ ;  /* 0x800000110c0f7210 */ /* 0x000fe40007ffe0ff */
[----:B------:R-:W-:Y:S01]  /*02f0*/  I2FP.F32.S32 R17, R17 ;  /* 0x0000001100117245 */ /* 0x000fe20000201400 */
[----:B------:R-:W-:Y:S01]  /*0300*/  FFMA.FTZ R0, R21, R20, -1 ;  /* 0xbf80000015007423 */ /* 0x000fe20000010014 */
[C---:B------:R-:W-:Y:S01]  /*0310*/  FADD.FTZ.RZ R21, R3.reuse, 1 ;  /* 0x3f80000003157421 */ /* 0x040fe2000001c000 */
[----:B------:R-:W-:-:S02]  /*0320*/  ISETP.GE.U32.AND P1, PT, R3, 0x7f800000, PT ;  /* 0x7f8000000300780c */ /* 0x000fc40003f26070 */
[----:B------:R-:W-:Y:S01]  /*0330*/  FADD R15, R15, R0 ;  /* 0x000000000f0f7221 */ /* 0x000fe20000000000 */
[----:B------:R-:W-:Y:S01]  /*0340*/  FMUL R17, R17, 1.1920928955078125e-07 ;  /* 0x3400000011117820 */ /* 0x000fe20000400000 */
[----:B------:R-:W-:Y:S02]  /*0350*/  IADD3 R21, R21, -0x3f400000, RZ ;  /* 0xc0c0000015157810 */ /* 0x000fe40007ffe0ff */
[----:B------:R-:W-:Y:S01]  /*0360*/  FFMA.FTZ R0, R15, -R14, 0.10546888411045074463 ;  /* 0x3dd800120f007423 */ /* 0x000fe2000001080e */
[----:B-1----:R-:W-:-:S03]  /*0370*/  @!P0 FMUL R2, R2, R2 ;  /* 0x0000000202028220 */ /* 0x002fc60000400000 */
[C---:B------:R-:W-:Y:S01]  /*0380*/  FFMA.FTZ R0, R15.reuse, R0, -0.13229703903198242188 ;  /* 0xbe0778e00f007423 */ /* 0x040fe20000010000 */
[----:B------:R-:W-:Y:S01]  /*0390*/  ISETP.GE.U32.AND P0, PT, R12, 0x7f800000, PT ;  /* 0x7f8000000c00780c */ /* 0x000fe20003f06070 */
[C---:B------:R-:W-:Y:S02]  /*03a0*/  FADD.FTZ.RZ R18, R2.reuse, 1 ;  /* 0x3f80000002127421 */ /* 0x040fe4000001c000 */
[C---:B------:R-:W-:Y:S01]  /*03b0*/  FFMA.FTZ R16, R15.reuse, R0, 0.14491446316242218018 ;  /* 0x3e1464750f107423 */ /* 0x040fe20000010000 */
[----:B------:R-:W-:Y:S01]  /*03c0*/  ISETP.GE.U32.AND P6, PT, R2, 0x7f800000, PT ;  /* 0x7f8000000200780c */ /* 0x000fe20003fc6070 */
[----:B------:R1:W2:Y:S02]  /*03d0*/  MUFU.EX2 R0, R19 ;  /* 0x0000001300007308 */ /* 0x0002a40000000800 */
[----:B------:R-:W-:-:S04]  /*03e0*/  FFMA.FTZ R16, R15, R16, -0.16641564667224884033 ;  /* 0xbe2a68dd0f107423 */ /* 0x000fc80000010010 */
[----:B------:R-:W-:Y:S01]  /*03f0*/  FFMA.FTZ R24, R15, R16, 0.19988867640495300293 ;  /* 0x3e4caf9e0f187423 */ /* 0x000fe20000010010 */
[----:B------:R-:W-:-:S03]  /*0400*/  LOP3.LUT R16, R21, 0xff800000, RZ, 0xc0, !PT ;  /* 0xff80000015107812 */ /* 0x000fc600078ec0ff */
[C---:B------:R-:W-:Y:S01]  /*0410*/  FFMA.FTZ R24, R15.reuse, R24, -0.25000196695327758789 ;  /* 0xbe8000420f187423 */ /* 0x040fe20000010018 */
[----:B------:R-:W-:Y:S02]  /*0420*/  IADD3 R21, -R16, 0x40800000, RZ ;  /* 0x4080000010157810 */ /* 0x000fe40007ffe1ff */
[----:B-1----:R-:W-:Y:S01]  /*0430*/  IADD3 R19, R3, -R16, RZ ;  /* 0x8000001003137210 */ /* 0x002fe20007ffe0ff */
[----:B------:R-:W-:Y:S01]  /*0440*/  FFMA.FTZ R24, R15, R24, 0.33333510160446166992 ;  /* 0x3eaaaae60f187423 */ /* 0x000fe20000010018 */
[----:B--2---:R-:W-:Y:S01]  /*0450*/  @!P2 FMUL R0, R0, R0 ;  /* 0x000000000000a220 */ /* 0x004fe20000400000 */
[----:B------:R-:W-:Y:S01]  /*0460*/  FFMA.FTZ R26, R21, R20, -1 ;  /* 0xbf800000151a7423 */ /* 0x000fe20000010014 */
[----:B------:R-:W-:Y:S01]  /*0470*/  IADD3 R21, R18, -0x3f400000, RZ ;  /* 0xc0c0000012157810 */ /* 0x000fe20007ffe0ff */
[----:B------:R-:W-:Y:S01]  /*0480*/  FFMA.FTZ R24, R15, R24, -0.5 ;  /* 0xbf0000000f187423 */ /* 0x000fe20000010018 */
[C---:B------:R-:W-:Y:S01]  /*0490*/  FADD.FTZ.RZ R23, R0.reuse, 1 ;  /* 0x3f80000000177421 */ /* 0x040fe2000001c000 */
[----:B------:R-:W-:Y:S01]  /*04a0*/  FADD R19, R19, R26 ;  /* 0x0000001a13137221 */ /* 0x000fe20000000000 */
[----:B------:R-:W-:Y:S01]  /*04b0*/  I2FP.F32.S32 R16, R16 ;  /* 0x0000001000107245 */ /* 0x000fe20000201400 */
[----:B------:R-:W-:Y:S01]  /*04c0*/  FMUL R24, R15, R24 ;  /* 0x000000180f187220 */ /* 0x000fe20000400000 */
[----:B------:R-:W-:-:S02]  /*04d0*/  ISETP.GE.U32.AND P2, PT, R0, 0x7f800000, PT ;  /* 0x7f8000000000780c */ /* 0x000fc40003f46070 */
[----:B------:R-:W-:Y:S01]  /*04e0*/  IADD3 R23, R23, -0x3f400000, RZ ;  /* 0xc0c0000017177810 */ /* 0x000fe20007ffe0ff */
[----:B------:R-:W-:Y:S01]  /*04f0*/  FFMA.FTZ R18, R15, R24, R15 ;  /* 0x000000180f127223 */ /* 0x000fe2000001000f */
[----:B------:R-:W-:Y:S01]  /*0500*/  LOP3.LUT R15, R21, 0xff800000, RZ, 0xc0, !PT ;  /* 0xff800000150f7812 */ /* 0x000fe200078ec0ff */
[----:B------:R-:W-:Y:S01]  /*0510*/  FFMA.FTZ R24, R19, -R14, 0.10546888411045074463 ;  /* 0x3dd8001213187423 */ /* 0x000fe2000001080e */
[----:B------:R-:W-:Y:S01]  /*0520*/  LOP3.LUT R21, R23, 0xff800000, RZ, 0xc0, !PT ;  /* 0xff80000017157812 */ /* 0x000fe200078ec0ff */
[----:B------:R-:W-:Y:S01]  /*0530*/  FMUL R16, R16, 1.1920928955078125e-07 ;  /* 0x3400000010107820 */ /* 0x000fe20000400000 */
[----:B------:R-:W-:Y:S01]  /*0540*/  IADD3 R25, -R15, 0x40800000, RZ ;  /* 0x408000000f197810 */ /* 0x000fe20007ffe1ff */
[----:B------:R-:W-:Y:S01]  /*0550*/  FFMA.FTZ R24, R19, R24, -0.13229703903198242188 ;  /* 0xbe0778e013187423 */ /* 0x000fe20000010018 */
[----:B------:R-:W-:Y:S01]  /*0560*/  IADD3 R23, -R21, 0x40800000, RZ ;  /* 0x4080000015177810 */ /* 0x000fe20007ffe1ff */
[----:B------:R-:W-:Y:S01]  /*0570*/  FFMA.FTZ R18, R17, 0.69314718246459960938, R18 ;  /* 0x3f31721811127823 */ /* 0x000fe20000010012 */
[----:B------:R-:W-:Y:S01]  /*0580*/  FSEL R17, R4, RZ, !P4 ;  /* 0x000000ff04117208 */ /* 0x000fe20006000000 */
[----:B------:R-:W-:Y:S01]  /*0590*/  FFMA.FTZ R25, R25, R20, -1 ;  /* 0xbf80000019197423 */ /* 0x000fe20000010014 */
[----:B------:R-:W-:Y:S01]  /*05a0*/  FFMA.FTZ R24, R19, R24, 0.14491446316242218018 ;  /* 0x3e14647513187423 */ /* 0x000fe20000010018 */
[----:B------:R-:W-:Y:S01]  /*05b0*/  FFMA.FTZ R20, R23, R20, -1 ;  /* 0xbf80000017147423 */ /* 0x000fe20000010014 */
[----:B------:R-:W-:-:S02]  /*05c0*/  IADD3 R23, R0, -R21, RZ ;  /* 0x8000001500177210 */ /* 0x000fc40007ffe0ff */
[----:B------:R-:W-:Y:S01]  /*05d0*/  FFMA.FTZ R24, R19, R24, -0.16641564667224884033 ;  /* 0xbe2a68dd13187423 */ /* 0x000fe20000010018 */
[----:B------:R-:W-:Y:S02]  /*05e0*/  I2FP.F32.S32 R21, R21 ;  /* 0x0000001500157245 */ /* 0x000fe40000201400 */
[----:B------:R-:W-:Y:S01]  /*05f0*/  FADD R23, R23, R20 ;  /* 0x0000001417177221 */ /* 0x000fe20000000000 */
[----:B------:R-:W-:Y:S01]  /*0600*/  IADD3 R20, R2, -R15, RZ ;  /* 0x8000000f02147210 */ /* 0x000fe20007ffe0ff */
[----:B------:R-:W-:Y:S01]  /*0610*/  FFMA.FTZ R24, R19, R24, 0.19988867640495300293 ;  /* 0x3e4caf9e13187423 */ /* 0x000fe20000010018 */
[----:B------:R-:W-:-:S03]  /*0620*/  I2FP.F32.S32 R15, R15 ;  /* 0x0000000f000f7245 */ /* 0x000fc60000201400 */
[----:B------:R-:W-:Y:S01]  /*0630*/  FADD R25, R20, R25 ;  /* 0x0000001914197221 */ /* 0x000fe20000000000 */
[----:B------:R-:W-:Y:S01]  /*0640*/  FFMA.FTZ R20, R23, -R14, 0.10546888411045074463 ;  /* 0x3dd8001217147423 */ /* 0x000fe2000001080e */
[----:B------:R-:W-:Y:S02]  /*0650*/  FFMA.FTZ R24, R19, R24, -0.25000196695327758789 ;  /* 0xbe80004213187423 */ /* 0x000fe40000010018 */
[----:B------:R-:W-:Y:S01]  /*0660*/  FFMA.FTZ R14, R25, -R14, 0.10546888411045074463 ;  /* 0x3dd80012190e7423 */ /* 0x000fe2000001080e */
[----:B------:R-:W-:Y:S01]  /*0670*/  FFMA.FTZ R20, R23, R20, -0.13229703903198242188 ;  /* 0xbe0778e017147423 */ /* 0x000fe20000010014 */
[----:B------:R-:W-:Y:S02]  /*0680*/  FFMA.FTZ R24, R19, R24, 0.33333510160446166992 ;  /* 0x3eaaaae613187423 */ /* 0x000fe40000010018 */
[----:B------:R-:W-:Y:S01]  /*0690*/  FFMA.FTZ R14, R25, R14, -0.13229703903198242188 ;  /* 0xbe0778e0190e7423 */ /* 0x000fe2000001000e */
[----:B------:R-:W-:Y:S01]  /*06a0*/  FFMA.FTZ R20, R23, R20, 0.14491446316242218018 ;  /* 0x3e14647517147423 */ /* 0x000fe20000010014 */
[----:B------:R-:W-:-:S02]  /*06b0*/  FFMA.FTZ R24, R19, R24, -0.5 ;  /* 0xbf00000013187423 */ /* 0x000fc40000010018 */
[----:B------:R-:W-:Y:S01]  /*06c0*/  FFMA.FTZ R14, R25, R14, 0.14491446316242218018 ;  /* 0x3e146475190e7423 */ /* 0x000fe2000001000e */
[----:B------:R-:W-:Y:S01]  /*06d0*/  FFMA.FTZ R20, R23, R20, -0.16641564667224884033 ;  /* 0xbe2a68dd17147423 */ /* 0x000fe20000010014 */
[----:B------:R-:W-:Y:S02]  /*06e0*/  FMUL R24, R19, R24 ;  /* 0x0000001813187220 */ /* 0x000fe40000400000 */
[----:B------:R-:W-:Y:S01]  /*06f0*/  FFMA.FTZ R14, R25, R14, -0.16641564667224884033 ;  /* 0xbe2a68dd190e7423 */ /* 0x000fe2000001000e */
[----:B------:R-:W-:Y:S01]  /*0700*/  FFMA.FTZ R20, R23, R20, 0.19988867640495300293 ;  /* 0x3e4caf9e17147423 */ /* 0x000fe20000010014 */
[----:B------:R-:W-:Y:S02]  /*0710*/  FFMA.FTZ R19, R19, R24, R19 ;  /* 0x0000001813137223 */ /* 0x000fe40000010013 */
[----:B------:R-:W-:Y:S01]  /*0720*/  FFMA.FTZ R14, R25, R14, 0.19988867640495300293 ;  /* 0x3e4caf9e190e7423 */ /* 0x000fe2000001000e */
[----:B------:R-:W-:Y:S01]  /*0730*/  FFMA.FTZ R20, R23, R20, -0.25000196695327758789 ;  /* 0xbe80004217147423 */ /* 0x000fe20000010014 */
[----:B------:R-:W-:Y:S01]  /*0740*/  FFMA.FTZ R19, R16, 0.69314718246459960938, R19 ;  /* 0x3f31721810137823 */ /* 0x000fe20000010013 */
[----:B------:R-:W-:Y:S01]  /*0750*/  FMUL R16, R15, 1.1920928955078125e-07 ;  /* 0x340000000f107820 */ /* 0x000fe20000400000 */
[----:B------:R-:W-:Y:S01]  /*0760*/  FFMA.FTZ R14, R25, R14, -0.25000196695327758789 ;  /* 0xbe800042190e7423 */ /* 0x000fe2000001000e */
[----:B------:R-:W-:Y:S01]  /*0770*/  FFMA.FTZ R20, R23, R20, 0.33333510160446166992 ;  /* 0x3eaaaae617147423 */ /* 0x000fe20000010014 */
[----:B------:R-:W-:-:S02]  /*0780*/  FSEL R15, R5, RZ, !P5 ;  /* 0x000000ff050f7208 */ /* 0x000fc40006800000 */
[----:B------:R-:W-:Y:S01]  /*0790*/  FFMA.FTZ R14, R25, R14, 0.33333510160446166992 ;  /* 0x3eaaaae6190e7423 */ /* 0x000fe2000001000e */
[----:B------:R-:W-:-:S03]  /*07a0*/  FFMA.FTZ R20, R23, R20, -0.5 ;  /* 0xbf00000017147423 */ /* 0x000fc60000010014 */
[----:B------:R-:W-:Y:S01]  /*07b0*/  FFMA.FTZ R14, R25, R14, -0.5 ;  /* 0xbf000000190e7423 */ /* 0x000fe2000001000e */
[----:B------:R-:W-:-:S03]  /*07c0*/  FMUL R20, R23, R20 ;  /* 0x0000001417147220 */ /* 0x000fc60000400000 */
[----:B------:R-:W-:Y:S01]  /*07d0*/  FMUL R14, R25, R14 ;  /* 0x0000000e190e7220 */ /* 0x000fe20000400000 */
[----:B------:R-:W-:Y:S01]  /*07e0*/  FFMA.FTZ R23, R23, R20, R23 ;  /* 0x0000001417177223 */ /* 0x000fe20000010017 */
[----:B------:R-:W-:Y:S02]  /*07f0*/  FMUL R20, R21, 1.1920928955078125e-07 ;  /* 0x3400000015147820 */ /* 0x000fe40000400000 */
[----:B------:R-:W-:Y:S01]  /*0800*/  FFMA.FTZ R25, R25, R14, R25 ;  /* 0x0000000e19197223 */ /* 0x000fe20000010019 */
[----:B------:R-:W-:Y:S01]  /*0810*/  FSEL R14, R6, RZ, !P3 ;  /* 0x000000ff060e7208 */ /* 0x000fe20005800000 */
[----:B------:R-:W-:Y:S02]  /*0820*/  FFMA.FTZ R23, R20, 0.69314718246459960938, R23 ;  /* 0x3f31721814177823 */ /* 0x000fe40000010017 */
[----:B------:R-:W-:Y:S01]  /*0830*/  FFMA.FTZ R16, R16, 0.69314718246459960938, R25 ;  /* 0x3f31721810107823 */ /* 0x000fe20000010019 */
[----:B------:R-:W-:Y:S06]  /*0840*/  @!P6 BRA `(.L_x_1) ;  /* 0x000000000014e947 */ /* 0x000fec0003800000 */
[C---:B------:R-:W-:Y:S02]  /*0850*/  ISETP.GE.AND P3, PT, R2.reuse, -0x407fffff, PT ;  /* 0xbf8000010200780c */ /* 0x040fe40003f66270 */
[----:B------:R-:W-:-:S11]  /*0860*/  FSETP.NEU.AND P4, PT, R2, RZ, PT ;  /* 0x000000ff0200720b */ /* 0x000fd60003f8d000 */
[----:B------:R-:W-:-:S05]  /*0870*/  @P3 MOV R21, 0x7f800000 ;  /* 0x7f80000000153802 */ /* 0x000fca0000000f00 */
[----:B------:R-:W-:-:S05]  /*0880*/  @P3 FFMA.FTZ R16, R2, R21, +INF ;  /* 0x7f80000002103423 */ /* 0x000fca0000010015 */
[----:B------:R-:W-:-:S07]  /*0890*/  FSEL R16, R16, -RZ, P4 ;  /* 0x800000ff10107208 */ /* 0x000fce0002000000 */
.L_x_1:
[----:B------:R-:W-:Y:S05]  /*08a0*/  BSYNC B0 ;  /* 0x0000000000007941 */ /* 0x000fea0003800000 */
.L_x_0:
[----:B------:R-:W-:Y:S04]  /*08b0*/  BSSY B0, `(.L_x_2) ;  /* 0x0000007000007945 */ /* 0x000fe80003800000 */
[----:B------:R-:W-:Y:S05]  /*08c0*/  @!P0 BRA `(.L_x_3) ;  /* 0x0000000000148947 */ /* 0x000fea0003800000 */
[C---:B------:R-:W-:Y:S02]  /*08d0*/  ISETP.GE.AND P0, PT, R12.reuse, -0x407fffff, PT ;  /* 0xbf8000010c00780c */ /* 0x040fe40003f06270 */
[----:B------:R-:W-:-:S11]  /*08e0*/  FSETP.NEU.AND P3, PT, R12, RZ, PT ;  /* 0x000000ff0c00720b */ /* 0x000fd60003f6d000 */
[----:B------:R-:W-:-:S05]  /*08f0*/  @P0 MOV R21, 0x7f800000 ;  /* 0x7f80000000150802 */ /* 0x000fca0000000f00 */
[----:B------:R-:W-:-:S05]  /*0900*/  @P0 FFMA.FTZ R18, R12, R21, +INF ;  /* 0x7f8000000c120423 */ /* 0x000fca0000010015 */
[----:B------:R-:W-:-:S07]  /*0910*/  FSEL R18, R18, -RZ, P3 ;  /* 0x800000ff12127208 */ /* 0x000fce0001800000 */
.L_x_3:
[----:B------:R-:W-:Y:S05]  /*0920*/  BSYNC B0 ;  /* 0x0000000000007941 */ /* 0x000fea0003800000 */
.L_x_2:
[----:B------:R-:W-:Y:S04]  /*0930*/  BSSY B0, `(.L_x_4) ;  /* 0x0000007000007945 */ /* 0x000fe80003800000 */
[----:B------:R-:W-:Y:S05]  /*0940*/  @!P1 BRA `(.L_x_5) ;  /* 0x0000000000149947 */ /* 0x000fea0003800000 */
[C---:B------:R-:W-:Y:S02]  /*0950*/  ISETP.GE.AND P0, PT, R3.reuse, -0x407fffff, PT ;  /* 0xbf8000010300780c */ /* 0x040fe40003f06270 */
[----:B------:R-:W-:-:S11]  /*0960*/  FSETP.NEU.AND P1, PT, R3, RZ, PT ;  /* 0x000000ff0300720b */ /* 0x000fd60003f2d000 */
[----:B------:R-:W-:-:S05]  /*0970*/  @P0 MOV R2, 0x7f800000 ;  /* 0x7f80000000020802 */ /* 0x000fca0000000f00 */
[----:B------:R-:W-:-:S05]  /*0980*/  @P0 FFMA.FTZ R19, R3, R2, +INF ;  /* 0x7f80000003130423 */ /* 0x000fca0000010002 */
[----:B------:R-:W-:-:S07]  /*0990*/  FSEL R19, R19, -RZ, P1 ;  /* 0x800000ff13137208 */ /* 0x000fce0000800000 */
.L_x_5:
[----:B------:R-:W-:Y:S05]  /*09a0*/  BSYNC B0 ;  /* 0x0000000000007941 */ /* 0x000fea0003800000 */
.L_x_4:
[----:B------:R-:W-:Y:S04]  /*09b0*/  BSSY B0, `(.L_x_6) ;  /* 0x0000007000007945 */ /* 0x000fe80003800000 */
[----:B------:R-:W-:Y:S05]  /*09c0*/  @!P2 BRA `(.L_x_7) ;  /* 0x000000000014a947 */ /* 0x000fea0003800000 */
[C---:B------:R-:W-:Y:S02]  /*09d0*/  ISETP.GE.AND P0, PT, R0.reuse, -0x407fffff, PT ;  /* 0xbf8000010000780c */ /* 0x040fe40003f06270 */
[----:B------:R-:W-:-:S11]  /*09e0*/  FSETP.NEU.AND P1, PT, R0, RZ, PT ;  /* 0x000000ff0000720b */ /* 0x000fd60003f2d000 */
[----:B------:R-:W-:-:S05]  /*09f0*/  @P0 MOV R3, 0x7f800000 ;  /* 0x7f80000000030802 */ /* 0x000fca0000000f00 */
[----:B------:R-:W-:-:S05]  /*0a00*/  @P0 FFMA.FTZ R23, R0, R3, +INF ;  /* 0x7f80000000170423 */ /* 0x000fca0000010003 */
[----:B------:R-:W-:-:S07]  /*0a10*/  FSEL R23, R23, -RZ, P1 ;  /* 0x800000ff17177208 */ /* 0x000fce0000800000 */
.L_x_7:
[----:B------:R-:W-:Y:S05]  /*0a20*/  BSYNC B0 ;  /* 0x0000000000007941 */ /* 0x000fea0003800000 */
.L_x_6:
[----:B------:R-:W-:Y:S01]  /*0a30*/  HFMA2.MMA R20, -RZ, RZ, 1.849609375, 1638 ;  /* 0x3f666666ff147435 */ /* 0x000fe200000001ff */
[----:B------:R-:W-:Y:S01]  /*0a40*/  FSETP.GT.AND P0, PT, R7, RZ, PT ;  /* 0x000000ff0700720b */ /* 0x000fe20003f04000 */
[----:B------:R-:W-:Y:S01]  /*0a50*/  FADD R18, R15, -R18 ;  /* 0x800000120f127221 */ /* 0x000fe20000000000 */
[----:B------:R-:W-:Y:S01]  /*0a60*/  FADD R17, R17, -R16 ;  /* 0x8000001011117221 */ /* 0x000fe20000000000 */
[----:B------:R-:W-:Y:S01]  /*0a70*/  FADD R19, R14, -R19 ;  /* 0x800000130e137221 */ /* 0x000fe20000000000 */
[----:B------:R-:W1:Y:S01]  /*0a80*/  S2UR UR5, SR_CgaCtaId ;  /* 0x00000000000579c3 */ /* 0x000e620000008800 */
[----:B------:R-:W-:Y:S01]  /*0a90*/  UMOV UR4, 0x400 ;  /* 0x0000040000047882 */ /* 0x000fe20000000000 */
[----:B------:R-:W-:-:S03]  /*0aa0*/  ISETP.GE.AND P1, PT, R22, 0x2, PT ;  /* 0x000000021600780c */ /* 0x000fc60003f26270 */
[-C--:B-----5:R-:W-:Y:S01]  /*0ab0*/  FFMA R9, R9, R20.reuse, 0.10000000149011611938 ;  /* 0x3dcccccd09097423 */ /* 0x0a0fe20000000014 */
[-C--:B------:R-:W-:Y:S01]  /*0ac0*/  FFMA R8, R8, R20.reuse, 0.10000000149011611938 ;  /* 0x3dcccccd08087423 */ /* 0x080fe20000000014 */
[-C--:B------:R-:W-:Y:S01]  /*0ad0*/  FFMA R12, R10, R20.reuse, 0.10000000149011611938 ;  /* 0x3dcccccd0a0c7423 */ /* 0x080fe20000000014 */
[----:B------:R-:W-:Y:S01]  /*0ae0*/  FSEL R10, R7, RZ, !P0 ;  /* 0x000000ff070a7208 */ /* 0x000fe20004000000 */
[----:B------:R-:W-:Y:S01]  /*0af0*/  FADD R2, -R9, 1 ;  /* 0x3f80000009027421 */ /* 0x000fe20000000100 */
[----:B------:R-:W-:Y:S01]  /*0b00*/  FADD R3, -R8, 1 ;  /* 0x3f80000008037421 */ /* 0x000fe20000000100 */
[----:B------:R-:W-:Y:S01]  /*0b10*/  FFMA R11, R11, R20, 0.10000000149011611938 ;  /* 0x3dcccccd0b0b7423 */ /* 0x000fe20000000014 */
[----:B------:R-:W-:Y:S01]  /*0b20*/  FADD R9, -R12, 1 ;  /* 0x3f8000000c097421 */ /* 0x000fe20000000100 */
[----:B------:R-:W-:Y:S01]  /*0b30*/  FFMA R2, R5, R2, -R18 ;  /* 0x0000000205027223 */ /* 0x000fe20000000812 */
[----:B------:R-:W-:Y:S01]  /*0b40*/  FFMA R3, R4, R3, -R17 ;  /* 0x0000000304037223 */ /* 0x000fe20000000811 */
[----:B------:R-:W-:Y:S01]  /*0b50*/  FADD R10, R10, -R23 ;  /* 0x800000170a0a7221 */ /* 0x000fe20000000000 */
[----:B------:R-:W-:Y:S01]  /*0b60*/  FFMA R9, R6, R9, -R19 ;  /* 0x0000000906097223 */ /* 0x000fe20000000813 */
[----:B------:R-:W-:Y:S01]  /*0b70*/  FADD R4, -R11, 1 ;  /* 0x3f8000000b047421 */ /* 0x000fe20000000100 */
[----:B------:R-:W-:Y:S01]  /*0b80*/  FADD R2, R2, R3 ;  /* 0x0000000302027221 */ /* 0x000fe20000000000 */
[----:B------:R-:W-:-:S02]  /*0b90*/  LOP3.LUT P0, RZ, R22, 0x1f, RZ, 0xc0, !PT ;  /* 0x0000001f16ff7812 */ /* 0x000fc4000780c0ff */
[----:B------:R-:W-:Y:S01]  /*0ba0*/  FFMA R4, R7, R4, -R10 ;  /* 0x0000000407047223 */ /* 0x000fe2000000080a */
[----:B------:R-:W-:Y:S01]  /*0bb0*/  FADD R9, R9, R2 ;  /* 0x0000000209097221 */ /* 0x000fe20000000000 */
[----:B-1----:R-:W-:-:S03]  /*0bc0*/  UPRMT UR4, UR5, 0x654, UR4 ;  /* 0x0000065405047896 */ /* 0x002fc60008000004 */
[----:B------:R-:W-:-:S05]  /*0bd0*/  FADD R4, R4, R9 ;  /* 0x0000000904047221 */ /* 0x000fca0000000000 */
[----:B------:R-:W1:Y:S02]  /*0be0*/  SHFL.BFLY PT, R3, R4, 0x10, 0x1f ;  /* 0x0e001f0004037f89 */ /* 0x000e6400000e0000 */
[----:B-1----:R-:W-:-:S05]  /*0bf0*/  FADD R3, R4, R3 ;  /* 0x0000000304037221 */ /* 0x002fca0000000000 */
[----:B------:R-:W1:Y:S02]  /*0c00*/  SHFL.BFLY PT, R2, R3, 0x8, 0x1f ;  /* 0x0d001f0003027f89 */ /* 0x000e6400000e0000 */
[----:B-1----:R-:W-:Y:S01]  /*0c10*/  FADD R2, R3, R2 ;  /* 0x0000000203027221 */ /* 0x002fe20000000000 */
[----:B------:R-:W-:-:S04]  /*0c20*/  SHF.R.U32.HI R3, RZ, 0x3, R22 ;  /* 0x00000003ff037819 */ /* 0x000fc80000011616 */
[----:B------:R-:W1:Y:S01]  /*0c30*/  SHFL.BFLY PT, R5, R2, 0x4, 0x1f ;  /* 0x0c801f0002057f89 */ /* 0x000e6200000e0000 */
[----:B------:R-:W-:Y:S01]  /*0c40*/  LOP3.LUT R3, R3, 0x4, RZ, 0xc0, !PT ;  /* 0x0000000403037812 */ /* 0x000fe200078ec0ff */
[----:B-1----:R-:W-:Y:S01]  /*0c50*/  FADD R5, R2, R5 ;  /* 0x0000000502057221 */ /* 0x002fe20000000000 */
[----:B------:R-:W-:-:S04]  /*0c60*/  LOP3.LUT R2, R22, 0x1, RZ, 0xc0, !PT ;  /* 0x0000000116027812 */ /* 0x000fc800078ec0ff */
[----:B------:R-:W1:Y:S02]  /*0c70*/  SHFL.BFLY PT, R6, R5, 0x2, 0x1f ;  /* 0x0c401f0005067f89 */ /* 0x000e6400000e0000 */
[----:B-1----:R-:W-:-:S05]  /*0c80*/  FADD R6, R5, R6 ;  /* 0x0000000605067221 */ /* 0x002fca0000000000 */
[----:B------:R-:W1:Y:S02]  /*0c90*/  SHFL.BFLY PT, R7, R6, 0x1, 0x1f ;  /* 0x0c201f0006077f89 */ /* 0x000e6400000e0000 */
[----:B-1----:R-:W-:-:S05]  /*0ca0*/  FADD R8, R6, R7 ;  /* 0x0000000706087221 */ /* 0x002fca0000000000 */
[----:B------:R-:W-:Y:S01]  /*0cb0*/  @!P0 STS [R3+UR4], R8 ;  /* 0x0000000803008988 */ /* 0x000fe20008000804 */
[----:B------:R-:W-:Y:S01]  /*0cc0*/  BAR.SYNC.DEFER_BLOCKING 0x0 ;  /* 0x0000000000007b1d */ /* 0x000fe20000010000 */
[----:B------:R-:W-:-:S04]  /*0cd0*/  ISETP.NE.U32.AND P0, PT, R2, 0x1, PT ;  /* 0x000000010200780c */ /* 0x000fc80003f05070 */
[----:B------:R-:W-:Y:S01]  /*0ce0*/  ISETP.LT.AND P0, PT, R22, 0x2, P0 ;  /* 0x000000021600780c */ /* 0x000fe20000701270 */
[----:B------:R-:W1:Y:S04]  /*0cf0*/  @!P1 LDS R0, [R13+UR4] ;  /* 0x000000040d009984 */ /* 0x000e680008000800 */
[----:B-1----:R-:W1:Y:S02]  /*0d00*/  SHFL.BFLY PT, R5, R0, 0x1, 0x1f ;  /* 0x0c201f0000057f89 */ /* 0x002e6400000e0000 */
[----:B-1----:R-:W-:-:S06]  /*0d10*/  FADD R2, R0, R5 ;  /* 0x0000000500027221 */ /* 0x002fcc0000000000 */
[----:B------:R1:W-:Y:S01]  /*0d20*/  @P0 STS [R13+UR4], R2 ;  /* 0x000000020d000988 */ /* 0x0003e20008000804 */
[----:B------:R-:W-:Y:S01]  /*0d30*/  BAR.SYNC.DEFER_BLOCKING 0x0 ;  /* 0x0000000000007b1d */ /* 0x000fe20000010000 */
[----:B------:R-:W-:-:S05]  /*0d40*/  LOP3.LUT P0, RZ, R22, 0x3f, RZ, 0xc0, !PT ;  /* 0x0000003f16ff7812 */ /* 0x000fca000780c0ff */
[----:B------:R-:W2:Y:S02]  /*0d50*/  LDS R4, [UR4] ;  /* 0x00000004ff047984 */ /* 0x000ea40008000800 */
[----:B------:R-:W-:Y:S06]  /*0d60*/  BAR.SYNC.DEFER_BLOCKING 0x0 ;  /* 0x0000000000007b1d */ /* 0x000fec0000010000 */
[----:B-1----:R-:W-:Y:S05]  /*0d70*/  @P0 EXIT ;  /* 0x000000000000094d */ /* 0x002fea0003800000 */
[----:B------:R-:W0:Y:S01]  /*0d80*/  LDC.64 R2, c[0x0][0x210] ;  /* 0x00008400ff027b82 */ /* 0x000e220000000a00 */
[----:B--2---:R-:W-:-:S04]  /*0d90*/  FADD R4, RZ, R4 ;  /* 0x00000004ff047221 */ /* 0x004fc80000000000 */
[----:B------:R-:W-:-:S05]  /*0da0*/  FMUL R5, R4, 0.00390625 ;  /* 0x3b80000004057820 */ /* 0x000fca0000400000 */
[----:B0-----:R-:W-:Y:S01]  /*0db0*/  STG.E desc[UR6][R2.64], R5 ;  /* 0x0000000502007986 */ /* 0x001fe2000c101906 */
[----:B------:R-:W-:Y:S05]  /*0dc0*/  EXIT ;  /* 0x000000000000794d */ /* 0x000fea0003800000 */
.L_x_8:
[----:B------:R-:W-:-:S00]  /*0dd0*/  BRA `(.L_x_8) ;  /* 0xfffffffc00fc7947 */ /* 0x000fc0000383ffff */
[----:B------:R-:W-:-:S00]  /*0de0*/  NOP ;  /* 0x0000000000007918 */ /* 0x000fc00000000000 */
        /* <DEDUP_REMOVED lines=9> */
.L_x_9:


//--------------------- .nv.global.init           --------------------------
	.section	.nv.global.init,"aw",@progbits
.nv.global.init:
	.type		_$_str,@object
	.size		_$_str,(.L_0 - _$_str)
_$_str:
        /*0000*/ 	.byte	0x5f, 0x5f, 0x43, 0x55, 0x44, 0x41, 0x5f, 0x46, 0x54, 0x5a, 0x00
.L_0:


//--------------------- .nv.shared.triton_per_fused_add_binary_cross_entropy_with_logits_mul_0 --------------------------
	.section	.nv.shared.triton_per_fused_add_binary_cross_entropy_with_logits_mul_0,"aw",@nobits
	.sectionflags	@""
	.align	16
	.zero		1024


//--------------------- .nv.constant0.triton_per_fused_add_binary_cross_entropy_with_logits_mul_0 --------------------------
	.section	.nv.constant0.triton_per_fused_add_binary_cross_entropy_with_logits_mul_0,"a",@progbits
	.sectionflags	@""
	.align	4
.nv.constant0.triton_per_fused_add_binary_cross_entropy_with_logits_mul_0:
	.zero		556
